	.headerflags	@"EF_CUDA_TEXMODE_UNIFIED EF_CUDA_64BIT_ADDRESS EF_CUDA_ACCELERATORS EF_CUDA_SM90 EF_CUDA_VIRTUAL_SM(EF_CUDA_SM90)"
	.elftype	@"ET_EXEC"


//--------------------- .nv.info                  --------------------------
	.section	.nv.info,"",@"SHT_CUDA_INFO"
	.align	4


	//----- nvinfo : EIATTR_REGCOUNT
	.align		4
        /*0000*/ 	.byte	0x04, 0x2f
        /*0002*/ 	.short	(.L_3 - .L_2)
	.align		4
.L_2:
        /*0004*/ 	.word	index@(triton_poi_fused__native_batch_norm_legit_no_training_leaky_relu_10)
        /*0008*/ 	.word	0x00000024


	//----- nvinfo : EIATTR_MIN_STACK_SIZE
	.align		4
.L_3:
        /*000c*/ 	.byte	0x04, 0x12
        /*000e*/ 	.short	(.L_5 - .L_4)
	.align		4
.L_4:
        /*0010*/ 	.word	index@(triton_poi_fused__native_batch_norm_legit_no_training_leaky_relu_10)
        /*0014*/ 	.word	0x00000000


	//----- nvinfo : EIATTR_FRAME_SIZE
	.align		4
.L_5:
        /*0018*/ 	.byte	0x04, 0x11
        /*001a*/ 	.short	(.L_7 - .L_6)
	.align		4
.L_6:
        /*001c*/ 	.word	index@(triton_poi_fused__native_batch_norm_legit_no_training_leaky_relu_10)
        /*0020*/ 	.word	0x00000000


	//----- nvinfo : EIATTR_MIN_STACK_SIZE
	.align		4
.L_7:
        /*0024*/ 	.byte	0x04, 0x12
        /*0026*/ 	.short	(.L_9 - .L_8)
	.align		4
.L_8:
        /*0028*/ 	.word	index@(triton_poi_fused__native_batch_norm_legit_no_training_leaky_relu_10)
        /*002c*/ 	.word	0x00000000
.L_9:


//--------------------- .nv.info.triton_poi_fused__native_batch_norm_legit_no_training_leaky_relu_10 --------------------------
	.section	.nv.info.triton_poi_fused__native_batch_norm_legit_no_training_leaky_relu_10,"",@"SHT_CUDA_INFO"
	.sectionflags	@""
	.align	4


	//----- nvinfo : EIATTR_CUDA_API_VERSION
	.align		4
        /*0000*/ 	.byte	0x04, 0x37
        /*0002*/ 	.short	(.L_11 - .L_10)
.L_10:
        /*0004*/ 	.word	0x0000007c


	//----- nvinfo : EIATTR_KPARAM_INFO
	.align		4
.L_11:
        /*0008*/ 	.byte	0x04, 0x17
        /*000a*/ 	.short	(.L_13 - .L_12)
.L_12:
        /*000c*/ 	.word	0x00000000
        /*0010*/ 	.short	0x0006
        /*0012*/ 	.short	0x0030
        /*0014*/ 	.byte	0x00, 0xf0, 0x11, 0x00


	//----- nvinfo : EIATTR_KPARAM_INFO
	.align		4
.L_13:
        /*0018*/ 	.byte	0x04, 0x17
        /*001a*/ 	.short	(.L_15 - .L_14)
.L_14:
        /*001c*/ 	.word	0x00000000
        /*0020*/ 	.short	0x0005
        /*0022*/ 	.short	0x0028
        /*0024*/ 	.byte	0x00, 0xf4, 0x21, 0x00


	//----- nvinfo : EIATTR_KPARAM_INFO
	.align		4
.L_15:
        /*0028*/ 	.byte	0x04, 0x17
        /*002a*/ 	.short	(.L_17 - .L_16)
.L_16:
        /*002c*/ 	.word	0x00000000
        /*0030*/ 	.short	0x0004
        /*0032*/ 	.short	0x0020
        /*0034*/ 	.byte	0x00, 0xf4, 0x21, 0x00


	//----- nvinfo : EIATTR_KPARAM_INFO
	.align		4
.L_17:
        /*0038*/ 	.byte	0x04, 0x17
        /*003a*/ 	.short	(.L_19 - .L_18)
.L_18:
        /*003c*/ 	.word	0x00000000
        /*0040*/ 	.short	0x0003
        /*0042*/ 	.short	0x0018
        /*0044*/ 	.byte	0x00, 0xf4, 0x21, 0x00


	//----- nvinfo : EIATTR_KPARAM_INFO
	.align		4
.L_19:
        /*0048*/ 	.byte	0x04, 0x17
        /*004a*/ 	.short	(.L_21 - .L_20)
.L_20:
        /*004c*/ 	.word	0x00000000
        /*0050*/ 	.short	0x0002
        /*0052*/ 	.short	0x0010
        /*0054*/ 	.byte	0x00, 0xf4, 0x21, 0x00


	//----- nvinfo : EIATTR_KPARAM_INFO
	.align		4
.L_21:
        /*0058*/ 	.byte	0x04, 0x17
        /*005a*/ 	.short	(.L_23 - .L_22)
.L_22:
        /*005c*/ 	.word	0x00000000
        /*0060*/ 	.short	0x0001
        /*0062*/ 	.short	0x0008
        /*0064*/ 	.byte	0x00, 0xf4, 0x21, 0x00


	//----- nvinfo : EIATTR_KPARAM_INFO
	.align		4
.L_23:
        /*0068*/ 	.byte	0x04, 0x17
        /*006a*/ 	.short	(.L_25 - .L_24)
.L_24:
        /*006c*/ 	.word	0x00000000
        /*0070*/ 	.short	0x0000
        /*0072*/ 	.short	0x0000
        /*0074*/ 	.byte	0x00, 0xf4, 0x21, 0x00


	//----- nvinfo : EIATTR_SPARSE_MMA_MASK
	.align		4
.L_25:
        /*0078*/ 	.byte	0x03, 0x50
        /*007a*/ 	.short	0x0000


	//----- nvinfo : EIATTR_MAXREG_COUNT
	.align		4
        /*007c*/ 	.byte	0x03, 0x1b
        /*007e*/ 	.short	0x00ff


	//----- nvinfo : EIATTR_EXIT_INSTR_OFFSETS
	.align		4
        /*0080*/ 	.byte	0x04, 0x1c
        /*0082*/ 	.short	(.L_27 - .L_26)


	//   ....[0]....
.L_26:
        /*0084*/ 	.word	0x00000b30


	//   ....[1]....
        /*0088*/ 	.word	0x00000b50


	//----- nvinfo : EIATTR_REQNTID
	.align		4
.L_27:
        /*008c*/ 	.byte	0x04, 0x10
        /*008e*/ 	.short	(.L_29 - .L_28)
.L_28:
        /*0090*/ 	.word	0x00000080
        /*0094*/ 	.word	0x00000001
        /*0098*/ 	.word	0x00000001


	//----- nvinfo : EIATTR_CBANK_PARAM_SIZE
	.align		4
.L_29:
        /*009c*/ 	.byte	0x03, 0x19
        /*009e*/ 	.short	0x0034


	//----- nvinfo : EIATTR_PARAM_CBANK
	.align		4
        /*00a0*/ 	.byte	0x04, 0x0a
        /*00a2*/ 	.short	(.L_31 - .L_30)
	.align		4
.L_30:
        /*00a4*/ 	.word	index@(.nv.constant0.triton_poi_fused__native_batch_norm_legit_no_training_leaky_relu_10)
        /*00a8*/ 	.short	0x0210
        /*00aa*/ 	.short	0x0034


	//----- nvinfo : EIATTR_SW_WAR
	.align		4
.L_31:
        /*00ac*/ 	.byte	0x04, 0x36
        /*00ae*/ 	.short	(.L_33 - .L_32)
.L_32:
        /*00b0*/ 	.word	0x00000008
.L_33:


//--------------------- .nv.callgraph             --------------------------
	.section	.nv.callgraph,"",@"SHT_CUDA_CALLGRAPH"
	.align	4
	.sectionentsize	8
	.align		4
        /*0000*/ 	.word	0x00000000
	.align		4
        /*0004*/ 	.word	0xffffffff
	.align		4
        /*0008*/ 	.word	0x00000000
	.align		4
        /*000c*/ 	.word	0xfffffffe
	.align		4
        /*0010*/ 	.word	0x00000000
	.align		4
        /*0014*/ 	.word	0xfffffffd
	.align		4
        /*0018*/ 	.word	0x00000000
	.align		4
        /*001c*/ 	.word	0xfffffffc


//--------------------- .nv.constant4             --------------------------
	.section	.nv.constant4,"a",@progbits
	.align	8
	.align		8
.nv.constant4:
        /*0000*/ 	.dword	_$_str
	.align		8
        /*0008*/ 	.dword	_$_str_$_2


//--------------------- .text.triton_poi_fused__native_batch_norm_legit_no_training_leaky_relu_10 --------------------------
	.section	.text.triton_poi_fused__native_batch_norm_legit_no_training_leaky_relu_10,"ax",@progbits
	.align	128
        .global         triton_poi_fused__native_batch_norm_legit_no_training_leaky_relu_10
        .type           triton_poi_fused__native_batch_norm_legit_no_training_leaky_relu_10,@function
        .size           triton_poi_fused__native_batch_norm_legit_no_training_leaky_relu_10,(.L_x_1 - triton_poi_fused__native_batch_norm_legit_no_training_leaky_relu_10)
        .other          triton_poi_fused__native_batch_norm_legit_no_training_leaky_relu_10,@"STO_CUDA_ENTRY STV_DEFAULT"
triton_poi_fused__native_batch_norm_legit_no_training_leaky_relu_10:
.text.triton_poi_fused__native_batch_norm_legit_no_training_leaky_relu_10:
[----:B------:R-:W0:Y:S02]  /*0000*/  LDC R1, c[0x0][0x28] ;  /* 0x00000a00ff017b82 */ /* 0x000e240000000800 */
[----:B------:R-:W1:Y:S01]  /*0010*/  S2R R0, SR_TID.X ;  /* 0x0000000000007919 */ /* 0x000e620000002100 */
[----:B------:R-:W2:Y:S01]  /*0020*/  LDC.64 R28, c[0x0][0x228] ;  /* 0x00008a00ff1c7b82 */ /* 0x000ea20000000a00 */
[----:B------:R-:W3:Y:S07]  /*0030*/  S2R R3, SR_CTAID.X ;  /* 0x0000000000037919 */ /* 0x000eee0000002500 */
[----:B------:R-:W4:Y:S01]  /*0040*/  LDC.64 R32, c[0x0][0x218] ;  /* 0x00008600ff207b82 */ /* 0x000f220000000a00 */
[----:B------:R-:W-:Y:S01]  /*0050*/  ULDC.64 UR4, c[0x0][0x208] ;  /* 0x0000820000047ab9 */ /* 0x000fe20000000a00 */
[----:B------:R-:W-:-:S02]  /*0060*/  CS2R R4, SRZ ;  /* 0x0000000000047805 */ /* 0x000fc4000001ff00 */
[----:B------:R-:W-:Y:S02]  /*0070*/  CS2R R6, SRZ ;  /* 0x0000000000067805 */ /* 0x000fe4000001ff00 */
[----:B------:R-:W-:Y:S02]  /*0080*/  CS2R R8, SRZ ;  /* 0x0000000000087805 */ /* 0x000fe4000001ff00 */
[----:B------:R-:W-:Y:S01]  /*0090*/  CS2R R10, SRZ ;  /* 0x00000000000a7805 */ /* 0x000fe2000001ff00 */
[----:B------:R-:W5:Y:S01]  /*00a0*/  LDC.64 R30, c[0x0][0x220] ;  /* 0x00008800ff1e7b82 */ /* 0x000f620000000a00 */
[----:B-1----:R-:W-:-:S04]  /*00b0*/  SHF.L.U32 R0, R0, 0x2, RZ ;  /* 0x0000000200007819 */ /* 0x002fc800000006ff */
[----:B------:R-:W-:Y:S02]  /*00c0*/  LOP3.LUT R0, R0, 0x1fc, RZ, 0xc0, !PT ;  /* 0x000001fc00007812 */ /* 0x000fe400078ec0ff */
[----:B---3--:R-:W-:Y:S02]  /*00d0*/  SHF.R.S32.HI R2, RZ, 0x15, R3 ;  /* 0x00000015ff027819 */ /* 0x008fe40000011403 */
[----:B------:R-:W-:Y:S02]  /*00e0*/  LEA R0, R3, R0, 0xa ;  /* 0x0000000003007211 */ /* 0x000fe400078e50ff */
[----:B------:R-:W-:Y:S02]  /*00f0*/  SGXT R3, R2, 0x1 ;  /* 0x000000010203781a */ /* 0x000fe40000000200 */
[----:B------:R-:W-:Y:S02]  /*0100*/  ISETP.GE.AND P1, PT, R0, 0x70800, PT ;  /* 0x000708000000780c */ /* 0x000fe40003f26270 */
[----:B------:R-:W-:-:S02]  /*0110*/  CS2R R12, SRZ ;  /* 0x00000000000c7805 */ /* 0x000fc4000001ff00 */
[----:B------:R-:W-:Y:S02]  /*0120*/  LEA.HI R3, R3, R0, RZ, 0x9 ;  /* 0x0000000003037211 */ /* 0x000fe400078f48ff */
[----:B------:R-:W-:Y:S01]  /*0130*/  CS2R R14, SRZ ;  /* 0x00000000000e7805 */ /* 0x000fe2000001ff00 */
[----:B----4-:R-:W-:Y:S01]  /*0140*/  IMAD.WIDE R32, R0, 0x4, R32 ;  /* 0x0000000400207825 */ /* 0x010fe200078e0220 */
[----:B------:R-:W-:-:S04]  /*0150*/  LOP3.LUT R3, R3, 0xfffffe00, RZ, 0xc0, !PT ;  /* 0xfffffe0003037812 */ /* 0x000fc800078ec0ff */
[----:B------:R-:W-:Y:S01]  /*0160*/  IADD3 R3, R0, -R3, RZ ;  /* 0x8000000300037210 */ /* 0x000fe20007ffe0ff */
[----:B------:R-:W3:Y:S04]  /*0170*/  @!P1 LDG.E.128 R4, desc[UR4][R32.64] ;  /* 0x0000000420049981 */ /* 0x000ee8000c1e1d00 */
[----:B--2---:R-:W-:-:S04]  /*0180*/  IMAD.WIDE R28, R3, 0x4, R28 ;  /* 0x00000004031c7825 */ /* 0x004fc800078e021c */
[----:B-----5:R-:W-:Y:S01]  /*0190*/  IMAD.WIDE R30, R3, 0x4, R30 ;  /* 0x00000004031e7825 */ /* 0x020fe200078e021e */
[----:B------:R-:W2:Y:S04]  /*01a0*/  @!P1 LDG.E.EL.128 R12, desc[UR4][R28.64] ;  /* 0x000000041c0c9981 */ /* 0x000ea8000c2e1d00 */
[----:B------:R-:W3:Y:S01]  /*01b0*/  @!P1 LDG.E.EL.128 R8, desc[UR4][R30.64] ;  /* 0x000000041e089981 */ /* 0x000ee2000c2e1d00 */
[----:B------:R-:W-:-:S04]  /*01c0*/  IADD3 R2, R0, 0x200, RZ ;  /* 0x0000020000027810 */ /* 0x000fc80007ffe0ff */
[----:B------:R-:W-:Y:S02]  /*01d0*/  ISETP.GE.AND P0, PT, R2, 0x70800, PT ;  /* 0x000708000200780c */ /* 0x000fe40003f06270 */
[----:B------:R-:W-:Y:S02]  /*01e0*/  CS2R R24, SRZ ;  /* 0x0000000000187805 */ /* 0x000fe4000001ff00 */
[----:B------:R-:W-:Y:S02]  /*01f0*/  CS2R R26, SRZ ;  /* 0x00000000001a7805 */ /* 0x000fe4000001ff00 */
[----:B------:R-:W-:Y:S02]  /*0200*/  CS2R R16, SRZ ;  /* 0x0000000000107805 */ /* 0x000fe4000001ff00 */
[----:B------:R-:W-:Y:S02]  /*0210*/  CS2R R18, SRZ ;  /* 0x0000000000127805 */ /* 0x000fe4000001ff00 */
[----:B------:R-:W-:-:S02]  /*0220*/  CS2R R20, SRZ ;  /* 0x0000000000147805 */ /* 0x000fc4000001ff00 */
[----:B------:R-:W-:Y:S01]  /*0230*/  CS2R R22, SRZ ;  /* 0x0000000000167805 */ /* 0x000fe2000001ff00 */
[----:B------:R-:W4:Y:S04]  /*0240*/  @!P0 LDG.E.EL.128 R24, desc[UR4][R28.64] ;  /* 0x000000041c188981 */ /* 0x000f28000c2e1d00 */
[----:B------:R-:W5:Y:S04]  /*0250*/  @!P0 LDG.E.128 R16, desc[UR4][R32.64+0x800] ;  /* 0x0008000420108981 */ /* 0x000f68000c1e1d00 */
[----:B------:R1:W5:Y:S01]  /*0260*/  @!P0 LDG.E.EL.128 R20, desc[UR4][R30.64] ;  /* 0x000000041e148981 */ /* 0x000362000c2e1d00 */
[----:B------:R-:W-:Y:S01]  /*0270*/  HFMA2.MMA R2, -RZ, RZ, 1.625, 0 ;  /* 0x3e800000ff027435 */ /* 0x000fe200000001ff */
[----:B-1----:R-:W1:Y:S02]  /*0280*/  LDC.64 R30, c[0x0][0x238] ;  /* 0x00008e00ff1e7b82 */ /* 0x002e640000000a00 */
[----:B-1----:R-:W-:-:S04]  /*0290*/  IMAD.WIDE R30, R3, 0x4, R30 ;  /* 0x00000004031e7825 */ /* 0x002fc800078e021e */
[----:B--2---:R-:W-:Y:S01]  /*02a0*/  FADD R12, R12, 9.9999997473787516356e-06 ;  /* 0x3727c5ac0c0c7421 */ /* 0x004fe20000000000 */
[----:B---3--:R-:W-:-:S05]  /*02b0*/  FADD R5, -R9, R5 ;  /* 0x0000000509057221 */ /* 0x008fca0000000100 */
[----:B------:R-:W1:Y:S01]  /*02c0*/  MUFU.SQRT R12, R12 ;  /* 0x0000000c000c7308 */ /* 0x000e620000002000 */
[----:B------:R-:W-:Y:S01]  /*02d0*/  FADD R9, R13, 9.9999997473787516356e-06 ;  /* 0x3727c5ac0d097421 */ /* 0x000fe20000000000 */
[----:B------:R-:W-:Y:S01]  /*02e0*/  FADD R4, -R8, R4 ;  /* 0x0000000408047221 */ /* 0x000fe20000000100 */
[----:B------:R-:W-:Y:S01]  /*02f0*/  FADD R8, R14, 9.9999997473787516356e-06 ;  /* 0x3727c5ac0e087421 */ /* 0x000fe20000000000 */
[----:B------:R-:W-:-:S04]  /*0300*/  FADD R13, R15, 9.9999997473787516356e-06 ;  /* 0x3727c5ac0f0d7421 */ /* 0x000fc80000000000 */
[----:B------:R-:W2:Y:S01]  /*0310*/  MUFU.SQRT R9, R9 ;  /* 0x0000000900097308 */ /* 0x000ea20000002000 */
[----:B-1----:R-:W-:-:S07]  /*0320*/  FSETP.GT.AND P5, PT, R12, 8.50705917302346158658e+37, PT ;  /* 0x7e8000000c00780b */ /* 0x002fce0003fa4000 */
[----:B------:R-:W1:Y:S01]  /*0330*/  MUFU.SQRT R8, R8 ;  /* 0x0000000800087308 */ /* 0x000e620000002000 */
[----:B------:R-:W-:-:S07]  /*0340*/  FSETP.GEU.AND P2, PT, R12, 1.175494350822287508e-38, PT ;  /* 0x008000000c00780b */ /* 0x000fce0003f4e000 */
[----:B------:R-:W3:Y:S01]  /*0350*/  MUFU.SQRT R13, R13 ;  /* 0x0000000d000d7308 */ /* 0x000ee20000002000 */
[----:B--2---:R-:W-:Y:S01]  /*0360*/  FSETP.GT.AND P3, PT, R9, 8.50705917302346158658e+37, PT ;  /* 0x7e8000000900780b */ /* 0x004fe20003f64000 */
[----:B------:R-:W-:Y:S01]  /*0370*/  FADD R7, -R11, R7 ;  /* 0x000000070b077221 */ /* 0x000fe20000000100 */
[----:B------:R-:W-:Y:S01]  /*0380*/  FSEL R11, R2, 1, P5 ;  /* 0x3f800000020b7808 */ /* 0x000fe20002800000 */
[----:B----4-:R-:W-:Y:S01]  /*0390*/  FADD R25, R25, 9.9999997473787516356e-06 ;  /* 0x3727c5ac19197421 */ /* 0x010fe20000000000 */
[----:B------:R-:W-:Y:S01]  /*03a0*/  @P5 FMUL R12, R12, 0.25 ;  /* 0x3e8000000c0c5820 */ /* 0x000fe20000400000 */
[----:B-1----:R-:W-:Y:S02]  /*03b0*/  FSETP.GT.AND P6, PT, R8, 8.50705917302346158658e+37, PT ;  /* 0x7e8000000800780b */ /* 0x002fe40003fc4000 */
[----:B------:R-:W1:Y:S01]  /*03c0*/  MUFU.SQRT R14, R25 ;  /* 0x00000019000e7308 */ /* 0x000e620000002000 */
[----:B------:R-:W-:Y:S01]  /*03d0*/  @!P2 FMUL R12, R12, 16777216 ;  /* 0x4b8000000c0ca820 */ /* 0x000fe20000400000 */
[----:B------:R-:W-:Y:S01]  /*03e0*/  @!P2 FMUL R11, R11, 16777216 ;  /* 0x4b8000000b0ba820 */ /* 0x000fe20000400000 */
[----:B------:R-:W-:Y:S01]  /*03f0*/  FADD R24, R24, 9.9999997473787516356e-06 ;  /* 0x3727c5ac18187421 */ /* 0x000fe20000000000 */
[----:B------:R-:W-:Y:S01]  /*0400*/  FSETP.GEU.AND P5, PT, R8, 1.175494350822287508e-38, PT ;  /* 0x008000000800780b */ /* 0x000fe20003fae000 */
[----:B-----5:R-:W-:Y:S01]  /*0410*/  FADD R20, -R20, R16 ;  /* 0x0000001014147221 */ /* 0x020fe20000000100 */
[----:B---3--:R-:W-:-:S02]  /*0420*/  FSETP.GT.AND P2, PT, R13, 8.50705917302346158658e+37, PT ;  /* 0x7e8000000d00780b */ /* 0x008fc40003f44000 */
[C---:B------:R-:W-:Y:S01]  /*0430*/  FSETP.GEU.AND P4, PT, R9.reuse, 1.175494350822287508e-38, PT ;  /* 0x008000000900780b */ /* 0x040fe20003f8e000 */
[----:B------:R-:W-:Y:S01]  /*0440*/  @P3 FMUL R9, R9, 0.25 ;  /* 0x3e80000009093820 */ /* 0x000fe20000400000 */
[----:B------:R-:W-:Y:S01]  /*0450*/  FSEL R16, R2, 1, P3 ;  /* 0x3f80000002107808 */ /* 0x000fe20001800000 */
[----:B------:R2:W3:Y:S01]  /*0460*/  MUFU.SQRT R15, R24 ;  /* 0x00000018000f7308 */ /* 0x0004e20000002000 */
[----:B------:R-:W-:Y:S01]  /*0470*/  FSETP.GEU.AND P3, PT, R13, 1.175494350822287508e-38, PT ;  /* 0x008000000d00780b */ /* 0x000fe20003f6e000 */
[----:B------:R-:W-:Y:S01]  /*0480*/  @P6 FMUL R8, R8, 0.25 ;  /* 0x3e80000008086820 */ /* 0x000fe20000400000 */
[----:B------:R-:W-:Y:S01]  /*0490*/  FADD R27, R27, 9.9999997473787516356e-06 ;  /* 0x3727c5ac1b1b7421 */ /* 0x000fe20000000000 */
[----:B------:R-:W-:Y:S01]  /*04a0*/  FADD R6, -R10, R6 ;  /* 0x000000060a067221 */ /* 0x000fe20000000100 */
[----:B--2---:R-:W-:Y:S01]  /*04b0*/  FSEL R24, R2, 1, P6 ;  /* 0x3f80000002187808 */ /* 0x004fe20003000000 */
[----:B------:R-:W-:Y:S02]  /*04c0*/  @!P5 FMUL R8, R8, 16777216 ;  /* 0x4b8000000808d820 */ /* 0x000fe40000400000 */
[----:B------:R-:W-:Y:S01]  /*04d0*/  @P2 FMUL R13, R13, 0.25 ;  /* 0x3e8000000d0d2820 */ /* 0x000fe20000400000 */
[----:B------:R-:W2:Y:S01]  /*04e0*/  MUFU.SQRT R10, R27 ;  /* 0x0000001b000a7308 */ /* 0x000ea20000002000 */
[----:B------:R-:W-:Y:S01]  /*04f0*/  @!P5 FMUL R24, R24, 16777216 ;  /* 0x4b8000001818d820 */ /* 0x000fe20000400000 */
[----:B-1----:R-:W-:-:S03]  /*0500*/  FSETP.GT.AND P5, PT, R14, 8.50705917302346158658e+37, PT ;  /* 0x7e8000000e00780b */ /* 0x002fc60003fa4000 */
[----:B------:R-:W-:Y:S01]  /*0510*/  @!P3 FMUL R13, R13, 16777216 ;  /* 0x4b8000000d0db820 */ /* 0x000fe20000400000 */
[----:B------:R-:W-:Y:S01]  /*0520*/  FSEL R25, R2, 1, P2 ;  /* 0x3f80000002197808 */ /* 0x000fe20001000000 */
[----:B------:R-:W-:Y:S01]  /*0530*/  @!P4 FMUL R9, R9, 16777216 ;  /* 0x4b8000000909c820 */ /* 0x000fe20000400000 */
[----:B------:R-:W-:Y:S01]  /*0540*/  @!P4 FMUL R16, R16, 16777216 ;  /* 0x4b8000001010c820 */ /* 0x000fe20000400000 */
[----:B------:R-:W-:Y:S01]  /*0550*/  FSETP.GEU.AND P2, PT, R14, 1.175494350822287508e-38, PT ;  /* 0x008000000e00780b */ /* 0x000fe20003f4e000 */
[----:B------:R-:W1:Y:S01]  /*0560*/  MUFU.RCP R29, R8 ;  /* 0x00000008001d7308 */ /* 0x000e620000001000 */
[----:B---3--:R-:W-:Y:S01]  /*0570*/  FSETP.GT.AND P4, PT, R15, 8.50705917302346158658e+37, PT ;  /* 0x7e8000000f00780b */ /* 0x008fe20003f84000 */
[----:B------:R-:W-:-:S06]  /*0580*/  FADD R21, -R21, R17 ;  /* 0x0000001115157221 */ /* 0x000fcc0000000100 */
[----:B------:R-:W3:Y:S01]  /*0590*/  MUFU.RCP R28, R13 ;  /* 0x0000000d001c7308 */ /* 0x000ee20000001000 */
[----:B------:R-:W-:Y:S01]  /*05a0*/  @P5 FMUL R14, R14, 0.25 ;  /* 0x3e8000000e0e5820 */ /* 0x000fe20000400000 */
[----:B------:R-:W-:-:S06]  /*05b0*/  @!P3 FMUL R25, R25, 16777216 ;  /* 0x4b8000001919b820 */ /* 0x000fcc0000400000 */
[----:B------:R-:W4:Y:S01]  /*05c0*/  MUFU.RCP R12, R12 ;  /* 0x0000000c000c7308 */ /* 0x000f220000001000 */
[----:B--2---:R-:W-:-:S07]  /*05d0*/  FSETP.GT.AND P3, PT, R10, 8.50705917302346158658e+37, PT ;  /* 0x7e8000000a00780b */ /* 0x004fce0003f64000 */
[----:B------:R2:W5:Y:S01]  /*05e0*/  MUFU.RCP R17, R9 ;  /* 0x0000000900117308 */ /* 0x0005620000001000 */
[----:B------:R-:W-:Y:S01]  /*05f0*/  FADD R22, -R22, R18 ;  /* 0x0000001216167221 */ /* 0x000fe20000000100 */
[C---:B------:R-:W-:Y:S01]  /*0600*/  FSETP.GEU.AND P6, PT, R15.reuse, 1.175494350822287508e-38, PT ;  /* 0x008000000f00780b */ /* 0x040fe20003fce000 */
[----:B------:R-:W-:Y:S01]  /*0610*/  @!P2 FMUL R14, R14, 16777216 ;  /* 0x4b8000000e0ea820 */ /* 0x000fe20000400000 */
[----:B--2---:R-:W2:Y:S01]  /*0620*/  LDC.64 R8, c[0x0][0x230] ;  /* 0x00008c00ff087b82 */ /* 0x004ea20000000a00 */
[----:B------:R-:W-:Y:S01]  /*0630*/  @P4 FMUL R15, R15, 0.25 ;  /* 0x3e8000000f0f4820 */ /* 0x000fe20000400000 */
[----:B------:R-:W-:Y:S01]  /*0640*/  FSEL R18, R2, 1, P4 ;  /* 0x3f80000002127808 */ /* 0x000fe20002000000 */
[----:B------:R-:W-:Y:S01]  /*0650*/  FADD R27, -R23, R19 ;  /* 0x00000013171b7221 */ /* 0x000fe20000000100 */
[----:B------:R-:W-:Y:S01]  /*0660*/  FSETP.GEU.AND P4, PT, R10, 1.175494350822287508e-38, PT ;  /* 0x008000000a00780b */ /* 0x000fe20003f8e000 */
[----:B-1----:R-:W-:Y:S01]  /*0670*/  FMUL R19, R29, R24 ;  /* 0x000000181d137220 */ /* 0x002fe20000400000 */
[----:B---3--:R-:W-:Y:S01]  /*0680*/  FMUL R32, R28, R25 ;  /* 0x000000191c207220 */ /* 0x008fe20000400000 */
[----:B------:R-:W1:Y:S01]  /*0690*/  MUFU.RCP R24, R14 ;  /* 0x0000000e00187308 */ /* 0x000e620000001000 */
[----:B----4-:R-:W-:Y:S01]  /*06a0*/  FMUL R11, R12, R11 ;  /* 0x0000000b0c0b7220 */ /* 0x010fe20000400000 */
[----:B-----5:R-:W-:Y:S01]  /*06b0*/  FMUL R12, R17, R16 ;  /* 0x00000010110c7220 */ /* 0x020fe20000400000 */
[----:B------:R-:W-:Y:S01]  /*06c0*/  FMUL R16, R32, R7 ;  /* 0x0000000720107220 */ /* 0x000fe20000400000 */
[----:B------:R-:W-:Y:S01]  /*06d0*/  FSEL R7, R2, 1, P5 ;  /* 0x3f80000002077808 */ /* 0x000fe20002800000 */
[----:B------:R-:W-:-:S04]  /*06e0*/  @P3 FMUL R10, R10, 0.25 ;  /* 0x3e8000000a0a3820 */ /* 0x000fc80000400000 */
[----:B------:R-:W-:Y:S01]  /*06f0*/  @!P2 FMUL R7, R7, 16777216 ;  /* 0x4b8000000707a820 */ /* 0x000fe20000400000 */
[----:B------:R-:W-:Y:S01]  /*0700*/  @!P4 FMUL R10, R10, 16777216 ;  /* 0x4b8000000a0ac820 */ /* 0x000fe20000400000 */
[----:B------:R-:W-:Y:S01]  /*0710*/  FMUL R13, R19, R6 ;  /* 0x00000006130d7220 */ /* 0x000fe20000400000 */
[----:B------:R-:W-:Y:S01]  /*0720*/  FMUL R12, R12, R5 ;  /* 0x000000050c0c7220 */ /* 0x000fe20000400000 */
[----:B------:R-:W-:Y:S01]  /*0730*/  FMUL R25, R11, R4 ;  /* 0x000000040b197220 */ /* 0x000fe20000400000 */
[----:B------:R3:W4:Y:S01]  /*0740*/  MUFU.RCP R28, R10 ;  /* 0x0000000a001c7308 */ /* 0x0007220000001000 */
[----:B-1----:R-:W-:Y:S01]  /*0750*/  FMUL R24, R24, R7 ;  /* 0x0000000718187220 */ /* 0x002fe20000400000 */
[----:B------:R-:W-:Y:S01]  /*0760*/  CS2R R4, SRZ ;  /* 0x0000000000047805 */ /* 0x000fe2000001ff00 */
[----:B--2---:R-:W-:Y:S01]  /*0770*/  IMAD.WIDE R32, R3, 0x4, R8 ;  /* 0x0000000403207825 */ /* 0x004fe200078e0208 */
[----:B------:R-:W-:Y:S02]  /*0780*/  CS2R R6, SRZ ;  /* 0x0000000000067805 */ /* 0x000fe4000001ff00 */
[----:B------:R-:W-:-:S02]  /*0790*/  CS2R R8, SRZ ;  /* 0x0000000000087805 */ /* 0x000fc4000001ff00 */
[----:B---3--:R-:W-:Y:S02]  /*07a0*/  CS2R R10, SRZ ;  /* 0x00000000000a7805 */ /* 0x008fe4000001ff00 */
[----:B------:R-:W2:Y:S04]  /*07b0*/  @!P1 LDG.E.EL.128 R4, desc[UR4][R32.64] ;  /* 0x0000000420049981 */ /* 0x000ea8000c2e1d00 */
[----:B------:R-:W2:Y:S01]  /*07c0*/  @!P1 LDG.E.EL.128 R8, desc[UR4][R30.64] ;  /* 0x000000041e089981 */ /* 0x000ea2000c2e1d00 */
[----:B------:R-:W-:-:S06]  /*07d0*/  @!P6 FMUL R15, R15, 16777216 ;  /* 0x4b8000000f0fe820 */ /* 0x000fcc0000400000 */
[----:B------:R-:W1:Y:S01]  /*07e0*/  MUFU.RCP R15, R15 ;  /* 0x0000000f000f7308 */ /* 0x000e620000001000 */
[----:B------:R-:W-:Y:S01]  /*07f0*/  FSEL R17, R2, 1, P3 ;  /* 0x3f80000002117808 */ /* 0x000fe20001800000 */
[----:B------:R-:W-:-:S04]  /*0800*/  @!P6 FMUL R18, R18, 16777216 ;  /* 0x4b8000001212e820 */ /* 0x000fc80000400000 */
[----:B------:R-:W-:-:S04]  /*0810*/  @!P4 FMUL R17, R17, 16777216 ;  /* 0x4b8000001111c820 */ /* 0x000fc80000400000 */
[----:B----4-:R-:W-:Y:S01]  /*0820*/  FMUL R28, R28, R17 ;  /* 0x000000111c1c7220 */ /* 0x010fe20000400000 */
[----:B-1----:R-:W-:Y:S01]  /*0830*/  FMUL R23, R15, R18 ;  /* 0x000000120f177220 */ /* 0x002fe20000400000 */
[----:B------:R-:W-:Y:S02]  /*0840*/  CS2R R14, SRZ ;  /* 0x00000000000e7805 */ /* 0x000fe4000001ff00 */
[----:B------:R-:W-:Y:S01]  /*0850*/  CS2R R18, SRZ ;  /* 0x0000000000127805 */ /* 0x000fe2000001ff00 */
[----:B------:R-:W-:Y:S01]  /*0860*/  FADD R26, R26, 9.9999997473787516356e-06 ;  /* 0x3727c5ac1a1a7421 */ /* 0x000fe20000000000 */
[----:B--2---:R-:W-:Y:S01]  /*0870*/  FFMA R5, R12, R5, R9 ;  /* 0x000000050c057223 */ /* 0x004fe20000000009 */
[----:B------:R-:W-:Y:S01]  /*0880*/  FFMA R6, R13, R6, R10 ;  /* 0x000000060d067223 */ /* 0x000fe2000000000a */
[----:B------:R-:W-:Y:S01]  /*0890*/  FFMA R7, R16, R7, R11 ;  /* 0x0000000710077223 */ /* 0x000fe2000000000b */
[----:B------:R-:W-:Y:S02]  /*08a0*/  CS2R R12, SRZ ;  /* 0x00000000000c7805 */ /* 0x000fe4000001ff00 */
[----:B------:R-:W-:-:S04]  /*08b0*/  CS2R R16, SRZ ;  /* 0x0000000000107805 */ /* 0x000fc8000001ff00 */
[----:B------:R-:W2:Y:S04]  /*08c0*/  @!P0 LDG.E.EL.128 R12, desc[UR4][R32.64] ;  /* 0x00000004200c8981 */ /* 0x000ea8000c2e1d00 */
[----:B------:R-:W2:Y:S01]  /*08d0*/  @!P0 LDG.E.EL.128 R16, desc[UR4][R30.64] ;  /* 0x000000041e108981 */ /* 0x000ea2000c2e1d00 */
[----:B------:R-:W1:Y:S02]  /*08e0*/  MUFU.SQRT R9, R26 ;  /* 0x0000001a00097308 */ /* 0x000e640000002000 */
[C---:B-1----:R-:W-:Y:S02]  /*08f0*/  FSETP.GT.AND P2, PT, R9.reuse, 8.50705917302346158658e+37, PT ;  /* 0x7e8000000900780b */ /* 0x042fe40003f44000 */
[----:B------:R-:W-:-:S11]  /*0900*/  FSETP.GEU.AND P3, PT, R9, 1.175494350822287508e-38, PT ;  /* 0x008000000900780b */ /* 0x000fd60003f6e000 */
[----:B------:R-:W-:-:S04]  /*0910*/  @P2 FMUL R9, R9, 0.25 ;  /* 0x3e80000009092820 */ /* 0x000fc80000400000 */
[----:B------:R-:W-:Y:S01]  /*0920*/  @!P3 FMUL R9, R9, 16777216 ;  /* 0x4b8000000909b820 */ /* 0x000fe20000400000 */
[----:B------:R-:W-:-:S05]  /*0930*/  FSEL R2, R2, 1, P2 ;  /* 0x3f80000002027808 */ /* 0x000fca0001000000 */
[----:B------:R-:W1:Y:S01]  /*0940*/  MUFU.RCP R9, R9 ;  /* 0x0000000900097308 */ /* 0x000e620000001000 */
[----:B------:R-:W-:Y:S01]  /*0950*/  @!P3 FMUL R2, R2, 16777216 ;  /* 0x4b8000000202b820 */ /* 0x000fe20000400000 */
[----:B------:R-:W-:Y:S01]  /*0960*/  FSETP.GT.AND P5, PT, R7, RZ, PT ;  /* 0x000000ff0700720b */ /* 0x000fe20003fa4000 */
[----:B------:R-:W-:Y:S01]  /*0970*/  FFMA R4, R25, R4, R8 ;  /* 0x0000000419047223 */ /* 0x000fe20000000008 */
[----:B------:R-:W-:Y:S02]  /*0980*/  FSETP.GT.AND P6, PT, R6, RZ, PT ;  /* 0x000000ff0600720b */ /* 0x000fe40003fc4000 */
[----:B------:R-:W-:Y:S01]  /*0990*/  FSETP.GT.AND P2, PT, R5, RZ, PT ;  /* 0x000000ff0500720b */ /* 0x000fe20003f44000 */
[----:B-1----:R-:W-:Y:S02]  /*09a0*/  FMUL R11, R9, R2 ;  /* 0x00000002090b7220 */ /* 0x002fe40000400000 */
[----:B------:R-:W1:Y:S01]  /*09b0*/  LDC.64 R2, c[0x0][0x210] ;  /* 0x00008400ff027b82 */ /* 0x000e620000000a00 */
[----:B------:R-:W-:Y:S01]  /*09c0*/  FMUL R28, R28, R27 ;  /* 0x0000001b1c1c7220 */ /* 0x000fe20000400000 */
[----:B------:R-:W-:Y:S01]  /*09d0*/  FMUL R11, R11, R22 ;  /* 0x000000160b0b7220 */ /* 0x000fe20000400000 */
[----:B------:R-:W-:Y:S01]  /*09e0*/  FMUL R24, R24, R21 ;  /* 0x0000001518187220 */ /* 0x000fe20000400000 */
[----:B------:R-:W-:Y:S01]  /*09f0*/  FMUL R23, R23, R20 ;  /* 0x0000001417177220 */ /* 0x000fe20000400000 */
[----:B------:R-:W-:Y:S01]  /*0a00*/  FSETP.GT.AND P3, PT, R4, RZ, PT ;  /* 0x000000ff0400720b */ /* 0x000fe20003f64000 */
[----:B------:R-:W-:-:S02]  /*0a10*/  @!P5 FMUL R7, R7, 0.10000000149011611938 ;  /* 0x3dcccccd0707d820 */ /* 0x000fc40000400000 */
[----:B------:R-:W-:Y:S02]  /*0a20*/  @!P6 FMUL R6, R6, 0.10000000149011611938 ;  /* 0x3dcccccd0606e820 */ /* 0x000fe40000400000 */
[----:B------:R-:W-:-:S08]  /*0a30*/  @!P2 FMUL R5, R5, 0.10000000149011611938 ;  /* 0x3dcccccd0505a820 */ /* 0x000fd00000400000 */
[----:B------:R-:W-:Y:S01]  /*0a40*/  @!P3 FMUL R4, R4, 0.10000000149011611938 ;  /* 0x3dcccccd0404b820 */ /* 0x000fe20000400000 */
[----:B-1----:R-:W-:-:S05]  /*0a50*/  IMAD.WIDE R2, R0, 0x4, R2 ;  /* 0x0000000400027825 */ /* 0x002fca00078e0202 */
[----:B------:R1:W-:Y:S01]  /*0a60*/  @!P1 STG.E.128 desc[UR4][R2.64], R4 ;  /* 0x0000000402009986 */ /* 0x0003e2000c101d04 */
[----:B--2---:R-:W-:Y:S01]  /*0a70*/  FFMA R15, R28, R15, R19 ;  /* 0x0000000f1c0f7223 */ /* 0x004fe20000000013 */
[----:B------:R-:W-:Y:S01]  /*0a80*/  FFMA R14, R11, R14, R18 ;  /* 0x0000000e0b0e7223 */ /* 0x000fe20000000012 */
[----:B------:R-:W-:Y:S01]  /*0a90*/  FFMA R12, R23, R12, R16 ;  /* 0x0000000c170c7223 */ /* 0x000fe20000000010 */
[----:B------:R-:W-:Y:S02]  /*0aa0*/  FFMA R13, R24, R13, R17 ;  /* 0x0000000d180d7223 */ /* 0x000fe40000000011 */
[----:B------:R-:W-:Y:S02]  /*0ab0*/  FSETP.GT.AND P4, PT, R15, RZ, PT ;  /* 0x000000ff0f00720b */ /* 0x000fe40003f84000 */
[----:B------:R-:W-:Y:S02]  /*0ac0*/  FSETP.GT.AND P5, PT, R14, RZ, PT ;  /* 0x000000ff0e00720b */ /* 0x000fe40003fa4000 */
[----:B------:R-:W-:-:S02]  /*0ad0*/  FSETP.GT.AND P6, PT, R13, RZ, PT ;  /* 0x000000ff0d00720b */ /* 0x000fc40003fc4000 */
[----:B------:R-:W-:-:S07]  /*0ae0*/  FSETP.GT.AND P2, PT, R12, RZ, PT ;  /* 0x000000ff0c00720b */ /* 0x000fce0003f44000 */
[----:B------:R-:W-:Y:S02]  /*0af0*/  @!P4 FMUL R15, R15, 0.10000000149011611938 ;  /* 0x3dcccccd0f0fc820 */ /* 0x000fe40000400000 */
[----:B------:R-:W-:Y:S02]  /*0b00*/  @!P5 FMUL R14, R14, 0.10000000149011611938 ;  /* 0x3dcccccd0e0ed820 */ /* 0x000fe40000400000 */
[----:B------:R-:W-:Y:S02]  /*0b10*/  @!P6 FMUL R13, R13, 0.10000000149011611938 ;  /* 0x3dcccccd0d0de820 */ /* 0x000fe40000400000 */
[----:B------:R-:W-:Y:S01]  /*0b20*/  @!P2 FMUL R12, R12, 0.10000000149011611938 ;  /* 0x3dcccccd0c0ca820 */ /* 0x000fe20000400000 */
[----:B-1----:R-:W-:Y:S06]  /*0b30*/  @P0 EXIT ;  /* 0x000000000000094d */ /* 0x002fec0003800000 */
[----:B------:R-:W-:Y:S01]  /*0b40*/  STG.E.128 desc[UR4][R2.64+0x800], R12 ;  /* 0x0008000c02007986 */ /* 0x000fe2000c101d04 */
[----:B------:R-:W-:Y:S05]  /*0b50*/  EXIT ;  /* 0x000000000000794d */ /* 0x000fea0003800000 */
.L_x_0:
[----:B------:R-:W-:-:S00]  /*0b60*/  BRA `(.L_x_0) ;  /* 0xfffffffc00fc7947 */ /* 0x000fc0000383ffff */
[----:B------:R-:W-:-:S00]  /*0b70*/  NOP ;  /* 0x0000000000007918 */ /* 0x000fc00000000000 */
        /* <DEDUP_REMOVED lines=8> */
.L_x_1:


//--------------------- .nv.global.init           --------------------------
	.section	.nv.global.init,"aw",@progbits
.nv.global.init:
	.type		_$_str,@object
	.size		_$_str,(_$_str_$_2 - _$_str)
_$_str:
        /*0000*/ 	.byte	0x5f, 0x5f, 0x43, 0x55, 0x44, 0x41, 0x5f, 0x46, 0x54, 0x5a, 0x00
	.type		_$_str_$_2,@object
	.size		_$_str_$_2,(.L_1 - _$_str_$_2)
_$_str_$_2:
        /*000b*/ 	.byte	0x5f, 0x5f, 0x43, 0x55, 0x44, 0x41, 0x5f, 0x50, 0x52, 0x45, 0x43, 0x5f, 0x53, 0x51, 0x52, 0x54
        /*001b*/ 	.byte	0x00
.L_1:


//--------------------- .nv.constant0.triton_poi_fused__native_batch_norm_legit_no_training_leaky_relu_10 --------------------------
	.section	.nv.constant0.triton_poi_fused__native_batch_norm_legit_no_training_leaky_relu_10,"a",@progbits
	.sectionflags	@""
	.align	4
.nv.constant0.triton_poi_fused__native_batch_norm_legit_no_training_leaky_relu_10:
	.zero		580
